//
// Generated by NVIDIA NVVM Compiler
//
// Compiler Build ID: CL-36424714
// Cuda compilation tools, release 13.0, V13.0.88
// Based on NVVM 20.0.0
//

.version 9.0
.target sm_100
.address_size 64

	// .globl	_Z17wgtDWTConvolutionPKdPdiiiib

.visible .entry _Z17wgtDWTConvolutionPKdPdiiiib(
	.param .u64 .ptr .align 1 _Z17wgtDWTConvolutionPKdPdiiiib_param_0,
	.param .u64 .ptr .align 1 _Z17wgtDWTConvolutionPKdPdiiiib_param_1,
	.param .u32 _Z17wgtDWTConvolutionPKdPdiiiib_param_2,
	.param .u32 _Z17wgtDWTConvolutionPKdPdiiiib_param_3,
	.param .u32 _Z17wgtDWTConvolutionPKdPdiiiib_param_4,
	.param .u32 _Z17wgtDWTConvolutionPKdPdiiiib_param_5,
	.param .u8 _Z17wgtDWTConvolutionPKdPdiiiib_param_6
)
{
	.reg .pred 	%p<19>;
	.reg .b16 	%rs<2>;
	.reg .b32 	%r<21>;
	.reg .b64 	%rd<28>;
	.reg .b64 	%fd<27>;

	ld.param.u64 	%rd5, [_Z17wgtDWTConvolutionPKdPdiiiib_param_0];
	ld.param.u64 	%rd4, [_Z17wgtDWTConvolutionPKdPdiiiib_param_1];
	ld.param.u32 	%r5, [_Z17wgtDWTConvolutionPKdPdiiiib_param_2];
	ld.param.u32 	%r9, [_Z17wgtDWTConvolutionPKdPdiiiib_param_3];
	ld.param.u32 	%r7, [_Z17wgtDWTConvolutionPKdPdiiiib_param_4];
	ld.param.u32 	%r8, [_Z17wgtDWTConvolutionPKdPdiiiib_param_5];
	ld.param.s8 	%rs1, [_Z17wgtDWTConvolutionPKdPdiiiib_param_6];
	cvta.to.global.u64 	%rd1, %rd5;
	mov.u32 	%r10, %ctaid.x;
	mov.u32 	%r11, %ntid.x;
	mov.u32 	%r12, %tid.x;
	mad.lo.s32 	%r1, %r10, %r11, %r12;
	mov.u32 	%r13, %ctaid.y;
	mov.u32 	%r14, %ntid.y;
	mov.u32 	%r15, %tid.y;
	mad.lo.s32 	%r16, %r13, %r14, %r15;
	setp.ge.s32 	%p1, %r1, %r5;
	setp.ge.s32 	%p2, %r16, %r9;
	or.pred  	%p3, %p1, %p2;
	@%p3 bra 	$L__BB0_14;
	setp.eq.s16 	%p4, %rs1, 0;
	@%p4 bra 	$L__BB0_7;
	setp.lt.s32 	%p5, %r1, 0;
	cvt.u64.u32 	%rd2, %r1;
	mov.f64 	%fd22, 0d0000000000000000;
	@%p5 bra 	$L__BB0_4;
	mul.lo.s32 	%r17, %r16, %r5;
	cvt.s64.s32 	%rd6, %r17;
	add.s64 	%rd7, %rd6, %rd2;
	shl.b64 	%rd8, %rd7, 3;
	add.s64 	%rd9, %rd1, %rd8;
	ld.global.f64 	%fd22, [%rd9];
$L__BB0_4:
	setp.lt.s32 	%p6, %r1, 0;
	setp.gt.s32 	%p7, %r7, 0;
	selp.f64 	%fd16, 0dBFE6A09E667F3BCD, 0d3FE6A09E667F3BCD, %p7;
	fma.rn.f64 	%fd3, %fd16, %fd22, 0d0000000000000000;
	sub.s32 	%r3, %r16, %r8;
	setp.lt.s32 	%p8, %r3, 0;
	setp.ge.s32 	%p9, %r3, %r9;
	or.pred  	%p10, %p8, %p9;
	or.pred  	%p12, %p6, %p10;
	mov.f64 	%fd23, 0d0000000000000000;
	@%p12 bra 	$L__BB0_6;
	mul.lo.s32 	%r18, %r3, %r5;
	cvt.s64.s32 	%rd10, %r18;
	add.s64 	%rd11, %rd10, %rd2;
	shl.b64 	%rd12, %rd11, 3;
	add.s64 	%rd13, %rd1, %rd12;
	ld.global.f64 	%fd17, [%rd13];
	mul.f64 	%fd23, %fd17, 0d3FE6A09E667F3BCD;
$L__BB0_6:
	add.f64 	%fd26, %fd3, %fd23;
	bra.uni 	$L__BB0_12;
$L__BB0_7:
	mul.lo.s32 	%r19, %r5, %r16;
	cvt.s64.s32 	%rd3, %r19;
	setp.lt.s32 	%p13, %r1, 0;
	mov.f64 	%fd24, 0d0000000000000000;
	@%p13 bra 	$L__BB0_9;
	cvt.u64.u32 	%rd14, %r1;
	add.s64 	%rd15, %rd14, %rd3;
	shl.b64 	%rd16, %rd15, 3;
	add.s64 	%rd17, %rd1, %rd16;
	ld.global.f64 	%fd24, [%rd17];
$L__BB0_9:
	setp.gt.s32 	%p14, %r7, 0;
	selp.f64 	%fd20, 0dBFE6A09E667F3BCD, 0d3FE6A09E667F3BCD, %p14;
	fma.rn.f64 	%fd9, %fd20, %fd24, 0d0000000000000000;
	sub.s32 	%r4, %r1, %r8;
	setp.lt.s32 	%p15, %r4, 0;
	setp.ge.s32 	%p16, %r4, %r5;
	or.pred  	%p17, %p15, %p16;
	mov.f64 	%fd25, 0d0000000000000000;
	@%p17 bra 	$L__BB0_11;
	cvt.u64.u32 	%rd18, %r4;
	add.s64 	%rd19, %rd18, %rd3;
	shl.b64 	%rd20, %rd19, 3;
	add.s64 	%rd21, %rd1, %rd20;
	ld.global.f64 	%fd21, [%rd21];
	mul.f64 	%fd25, %fd21, 0d3FE6A09E667F3BCD;
$L__BB0_11:
	add.f64 	%fd26, %fd9, %fd25;
$L__BB0_12:
	setp.lt.s32 	%p18, %r1, 0;
	@%p18 bra 	$L__BB0_14;
	mul.lo.s32 	%r20, %r5, %r16;
	cvt.s64.s32 	%rd22, %r20;
	cvt.u64.u32 	%rd23, %r1;
	add.s64 	%rd24, %rd22, %rd23;
	cvta.to.global.u64 	%rd25, %rd4;
	shl.b64 	%rd26, %rd24, 3;
	add.s64 	%rd27, %rd25, %rd26;
	st.global.f64 	[%rd27], %fd26;
$L__BB0_14:
	ret;

}


// ===== COMPILED SASS (sm_100) =====

	.target	sm_100

	.elftype	@"ET_EXEC"


//--------------------- .note.nv.tkinfo           --------------------------
	.section	.note.nv.tkinfo,"",@"SHT_NOTE"
	.sectionflags	@"SHF_NOTE_NV_TKINFO"
	.tkinfo
        /*0018*/ 	.word	0x00000002
        /*0030*/ 	.string	""
        /*0030*/ 	.string	"ptxas"
        /*0030*/ 	.string	"Cuda compilation tools, release 13.0, V13.0.88"
        /*0030*/ 	.string	"Build cuda_13.0.r13.0/compiler.36424714_0"
        /*0030*/ 	.string	"-arch sm_100 -m 64 "



//--------------------- .note.nv.cuinfo           --------------------------
	.section	.note.nv.cuinfo,"",@"SHT_NOTE"
	.sectionflags	@"SHF_NOTE_NV_CUINFO"
        /*0018*/ 	.short	0x0002
        /*001a*/ 	.short	0x0064
        /*001c*/ 	.short	0x0082
	.zero		2


//--------------------- .nv.info                  --------------------------
	.section	.nv.info,"",@"SHT_CUDA_INFO"
	.align	4


	//----- nvinfo : EIATTR_REGCOUNT
	.align		4
        /*0000*/ 	.byte	0x04, 0x2f
        /*0002*/ 	.short	(.L_1 - .L_0)
	.align		4
.L_0:
        /*0004*/ 	.word	index@(_Z17wgtDWTConvolutionPKdPdiiiib)
        /*0008*/ 	.word	0x00000012


	//----- nvinfo : EIATTR_FRAME_SIZE
	.align		4
.L_1:
        /*000c*/ 	.byte	0x04, 0x11
        /*000e*/ 	.short	(.L_3 - .L_2)
	.align		4
.L_2:
        /*0010*/ 	.word	index@(_Z17wgtDWTConvolutionPKdPdiiiib)
        /*0014*/ 	.word	0x00000000


	//----- nvinfo : EIATTR_MIN_STACK_SIZE
	.align		4
.L_3:
        /*0018*/ 	.byte	0x04, 0x12
        /*001a*/ 	.short	(.L_5 - .L_4)
	.align		4
.L_4:
        /*001c*/ 	.word	index@(_Z17wgtDWTConvolutionPKdPdiiiib)
        /*0020*/ 	.word	0x00000000
.L_5:


//--------------------- .nv.compat                --------------------------
	.section	.nv.compat,"",@"SHT_CUDA_COMPAT_INFO"
	.align	4
        /*0000*/ 	.byte	0x02, 0x09, 0x00, 0x00, 0x02, 0x02, 0x01, 0x00, 0x02, 0x05, 0x05, 0x00, 0x03, 0x07, 0x01, 0x01
        /*0010*/ 	.byte	0x02, 0x03, 0x00, 0x00, 0x02, 0x06, 0x01, 0x00, 0x04, 0x0b, 0x08, 0x00, 0x01, 0x00, 0x00, 0x00
        /*0020*/ 	.byte	0x00, 0x00, 0x00, 0x00


//--------------------- .nv.info._Z17wgtDWTConvolutionPKdPdiiiib --------------------------
	.section	.nv.info._Z17wgtDWTConvolutionPKdPdiiiib,"",@"SHT_CUDA_INFO"
	.sectionflags	@""
	.align	4


	//----- nvinfo : EIATTR_CUDA_API_VERSION
	.align		4
        /*0000*/ 	.byte	0x04, 0x37
        /*0002*/ 	.short	(.L_7 - .L_6)
.L_6:
        /*0004*/ 	.word	0x00000082


	//----- nvinfo : EIATTR_KPARAM_INFO
	.align		4
.L_7:
        /*0008*/ 	.byte	0x04, 0x17
        /*000a*/ 	.short	(.L_9 - .L_8)
.L_8:
        /*000c*/ 	.word	0x00000000
        /*0010*/ 	.short	0x0006
        /*0012*/ 	.short	0x0020
        /*0014*/ 	.byte	0x00, 0xf0, 0x05, 0x00


	//----- nvinfo : EIATTR_KPARAM_INFO
	.align		4
.L_9:
        /*0018*/ 	.byte	0x04, 0x17
        /*001a*/ 	.short	(.L_11 - .L_10)
.L_10:
        /*001c*/ 	.word	0x00000000
        /*0020*/ 	.short	0x0005
        /*0022*/ 	.short	0x001c
        /*0024*/ 	.byte	0x00, 0xf0, 0x11, 0x00


	//----- nvinfo : EIATTR_KPARAM_INFO
	.align		4
.L_11:
        /*0028*/ 	.byte	0x04, 0x17
        /*002a*/ 	.short	(.L_13 - .L_12)
.L_12:
        /*002c*/ 	.word	0x00000000
        /*0030*/ 	.short	0x0004
        /*0032*/ 	.short	0x0018
        /*0034*/ 	.byte	0x00, 0xf0, 0x11, 0x00


	//----- nvinfo : EIATTR_KPARAM_INFO
	.align		4
.L_13:
        /*0038*/ 	.byte	0x04, 0x17
        /*003a*/ 	.short	(.L_15 - .L_14)
.L_14:
        /*003c*/ 	.word	0x00000000
        /*0040*/ 	.short	0x0003
        /*0042*/ 	.short	0x0014
        /*0044*/ 	.byte	0x00, 0xf0, 0x11, 0x00


	//----- nvinfo : EIATTR_KPARAM_INFO
	.align		4
.L_15:
        /*0048*/ 	.byte	0x04, 0x17
        /*004a*/ 	.short	(.L_17 - .L_16)
.L_16:
        /*004c*/ 	.word	0x00000000
        /*0050*/ 	.short	0x0002
        /*0052*/ 	.short	0x0010
        /*0054*/ 	.byte	0x00, 0xf0, 0x11, 0x00


	//----- nvinfo : EIATTR_KPARAM_INFO
	.align		4
.L_17:
        /*0058*/ 	.byte	0x04, 0x17
        /*005a*/ 	.short	(.L_19 - .L_18)
.L_18:
        /*005c*/ 	.word	0x00000000
        /*0060*/ 	.short	0x0001
        /*0062*/ 	.short	0x0008
        /*0064*/ 	.byte	0x00, 0xf5, 0x21, 0x00


	//----- nvinfo : EIATTR_KPARAM_INFO
	.align		4
.L_19:
        /*0068*/ 	.byte	0x04, 0x17
        /*006a*/ 	.short	(.L_21 - .L_20)
.L_20:
        /*006c*/ 	.word	0x00000000
        /*0070*/ 	.short	0x0000
        /*0072*/ 	.short	0x0000
        /*0074*/ 	.byte	0x00, 0xf5, 0x21, 0x00


	//----- nvinfo : EIATTR_SPARSE_MMA_MASK
	.align		4
.L_21:
        /*0078*/ 	.byte	0x03, 0x50
        /*007a*/ 	.short	0x0000


	//----- nvinfo : EIATTR_MAXREG_COUNT
	.align		4
        /*007c*/ 	.byte	0x03, 0x1b
        /*007e*/ 	.short	0x00ff


	//----- nvinfo : EIATTR_MERCURY_ISA_VERSION
	.align		4
        /*0080*/ 	.byte	0x03, 0x5f
        /*0082*/ 	.short	0x0101


	//----- nvinfo : EIATTR_VRC_CTA_INIT_COUNT
	.align		4
        /*0084*/ 	.byte	0x02, 0x4a
	.zero		1
	.zero		1


	//----- nvinfo : EIATTR_EXIT_INSTR_OFFSETS
	.align		4
        /*0088*/ 	.byte	0x04, 0x1c
        /*008a*/ 	.short	(.L_23 - .L_22)


	//   ....[0]....
.L_22:
        /*008c*/ 	.word	0x000000c0


	//   ....[1]....
        /*0090*/ 	.word	0x00000520


	//   ....[2]....
        /*0094*/ 	.word	0x000005a0


	//----- nvinfo : EIATTR_CBANK_PARAM_SIZE
	.align		4
.L_23:
        /*0098*/ 	.byte	0x03, 0x19
        /*009a*/ 	.short	0x0021


	//----- nvinfo : EIATTR_PARAM_CBANK
	.align		4
        /*009c*/ 	.byte	0x04, 0x0a
        /*009e*/ 	.short	(.L_25 - .L_24)
	.align		4
.L_24:
        /*00a0*/ 	.word	index@(.nv.constant0._Z17wgtDWTConvolutionPKdPdiiiib)
        /*00a4*/ 	.short	0x0380
        /*00a6*/ 	.short	0x0021


	//----- nvinfo : EIATTR_SW_WAR
	.align		4
.L_25:
        /*00a8*/ 	.byte	0x04, 0x36
        /*00aa*/ 	.short	(.L_27 - .L_26)
.L_26:
        /*00ac*/ 	.word	0x00000008
.L_27:


//--------------------- .nv.callgraph             --------------------------
	.section	.nv.callgraph,"",@"SHT_CUDA_CALLGRAPH"
	.align	4
	.sectionentsize	8
	.align		4
        /*0000*/ 	.word	0x00000000
	.align		4
        /*0004*/ 	.word	0xffffffff
	.align		4
        /*0008*/ 	.word	0x00000000
	.align		4
        /*000c*/ 	.word	0xfffffffe
	.align		4
        /*0010*/ 	.word	0x00000000
	.align		4
        /*0014*/ 	.word	0xfffffffd
	.align		4
        /*0018*/ 	.word	0x00000000
	.align		4
        /*001c*/ 	.word	0xfffffffc


//--------------------- .text._Z17wgtDWTConvolutionPKdPdiiiib --------------------------
	.section	.text._Z17wgtDWTConvolutionPKdPdiiiib,"ax",@progbits
	.align	128
        .global         _Z17wgtDWTConvolutionPKdPdiiiib
        .type           _Z17wgtDWTConvolutionPKdPdiiiib,@function
        .size           _Z17wgtDWTConvolutionPKdPdiiiib,(.L_x_3 - _Z17wgtDWTConvolutionPKdPdiiiib)
        .other          _Z17wgtDWTConvolutionPKdPdiiiib,@"STO_CUDA_ENTRY STV_DEFAULT"
_Z17wgtDWTConvolutionPKdPdiiiib:
.text._Z17wgtDWTConvolutionPKdPdiiiib:
[----:B------:R-:W-:Y:S01]  /*0000*/  LDC R1, c[0x0][0x37c] ;  /* 0x0000df00ff017b82 */ /* 0x000fe20000000800 */
[----:B------:R-:W0:Y:S07]  /*0010*/  S2R R5, SR_TID.Y ;  /* 0x0000000000057919 */ /* 0x000e2e0000002200 */
[----:B------:R-:W1:Y:S01]  /*0020*/  LDC R2, c[0x0][0x360] ;  /* 0x0000d800ff027b82 */ /* 0x000e620000000800 */
[----:B------:R-:W2:Y:S01]  /*0030*/  LDCU.64 UR8, c[0x0][0x390] ;  /* 0x00007200ff0877ac */ /* 0x000ea20008000a00 */
[----:B------:R-:W1:Y:S06]  /*0040*/  S2R R3, SR_TID.X ;  /* 0x0000000000037919 */ /* 0x000e6c0000002100 */
[----:B------:R-:W0:Y:S08]  /*0050*/  S2UR UR5, SR_CTAID.Y ;  /* 0x00000000000579c3 */ /* 0x000e300000002600 */
[----:B------:R-:W0:Y:S08]  /*0060*/  LDC R0, c[0x0][0x364] ;  /* 0x0000d900ff007b82 */ /* 0x000e300000000800 */
[----:B------:R-:W1:Y:S01]  /*0070*/  S2UR UR4, SR_CTAID.X ;  /* 0x00000000000479c3 */ /* 0x000e620000002500 */
[----:B0-----:R-:W-:-:S05]  /*0080*/  IMAD R0, R0, UR5, R5 ;  /* 0x0000000500007c24 */ /* 0x001fca000f8e0205 */
[----:B--2---:R-:W-:Y:S01]  /*0090*/  ISETP.GE.AND P0, PT, R0, UR9, PT ;  /* 0x0000000900007c0c */ /* 0x004fe2000bf06270 */
[----:B-1----:R-:W-:-:S05]  /*00a0*/  IMAD R2, R2, UR4, R3 ;  /* 0x0000000402027c24 */ /* 0x002fca000f8e0203 */
[----:B------:R-:W-:-:S13]  /*00b0*/  ISETP.GE.OR P0, PT, R2, UR8, P0 ;  /* 0x0000000802007c0c */ /* 0x000fda0008706670 */
[----:B------:R-:W-:Y:S05]  /*00c0*/  @P0 EXIT ;  /* 0x000000000000094d */ /* 0x000fea0003800000 */
[----:B------:R-:W0:Y:S01]  /*00d0*/  LDCU.U8 UR4, c[0x0][0x3a0] ;  /* 0x00007400ff0477ac */ /* 0x000e220008000000 */
[----:B------:R-:W1:Y:S01]  /*00e0*/  LDCU.64 UR6, c[0x0][0x358] ;  /* 0x00006b00ff0677ac */ /* 0x000e620008000a00 */
[----:B0-----:R-:W-:-:S04]  /*00f0*/  UPRMT UR4, UR4, 0x8880, URZ ;  /* 0x0000888004047896 */ /* 0x001fc800080000ff */
[----:B------:R-:W-:-:S09]  /*0100*/  UISETP.NE.AND UP0, UPT, UR4, URZ, UPT ;  /* 0x000000ff0400728c */ /* 0x000fd2000bf05270 */
[----:B-1----:R-:W-:Y:S05]  /*0110*/  BRA.U !UP0, `(.L_x_0) ;  /* 0x0000000108847547 */ /* 0x002fea000b800000 */
[----:B------:R-:W0:Y:S01]  /*0120*/  LDCU.64 UR4, c[0x0][0x398] ;  /* 0x00007300ff0477ac */ /* 0x000e220008000a00 */
[----:B------:R-:W-:-:S13]  /*0130*/  ISETP.GE.AND P1, PT, R2, RZ, PT ;  /* 0x000000ff0200720c */ /* 0x000fda0003f26270 */
[----:B------:R-:W1:Y:S01]  /*0140*/  @P1 LDC.64 R12, c[0x0][0x380] ;  /* 0x0000e000ff0c1b82 */ /* 0x000e620000000a00 */
[C---:B------:R-:W-:Y:S02]  /*0150*/  @P1 IMAD R3, R0.reuse, UR8, RZ ;  /* 0x0000000800031c24 */ /* 0x040fe4000f8e02ff */
[----:B0-----:R-:W-:-:S03]  /*0160*/  VIADD R6, R0, -UR5 ;  /* 0x8000000500067c36 */ /* 0x001fc60008000000 */
[----:B------:R-:W-:Y:S02]  /*0170*/  @P1 IADD3 R11, P3, PT, R2, R3, RZ ;  /* 0x00000003020b1210 */ /* 0x000fe40007f7e0ff */
[----:B------:R-:W-:-:S04]  /*0180*/  ISETP.GE.AND P0, PT, R6, UR9, PT ;  /* 0x0000000906007c0c */ /* 0x000fc8000bf06270 */
[----:B------:R-:W-:-:S04]  /*0190*/  ISETP.LT.OR P0, PT, R6, RZ, P0 ;  /* 0x000000ff0600720c */ /* 0x000fc80000701670 */
[----:B------:R-:W-:-:S13]  /*01a0*/  ISETP.LT.OR P0, PT, R2, RZ, P0 ;  /* 0x000000ff0200720c */ /* 0x000fda0000701670 */
[----:B------:R-:W0:Y:S01]  /*01b0*/  @!P0 LDC.64 R4, c[0x0][0x380] ;  /* 0x0000e000ff048b82 */ /* 0x000e220000000a00 */
[----:B------:R-:W-:Y:S01]  /*01c0*/  @!P0 IMAD R7, R6, UR8, RZ ;  /* 0x0000000806078c24 */ /* 0x000fe2000f8e02ff */
[----:B------:R-:W-:Y:S02]  /*01d0*/  @P1 LEA.HI.X.SX32 R6, R3, RZ, 0x1, P3 ;  /* 0x000000ff03061211 */ /* 0x000fe400018f0eff */
[C---:B-1----:R-:W-:Y:S02]  /*01e0*/  @P1 LEA R3, P3, R11.reuse, R12, 0x3 ;  /* 0x0000000c0b031211 */ /* 0x042fe400078618ff */
[----:B------:R-:W-:Y:S02]  /*01f0*/  @!P0 IADD3 R9, P2, PT, R2, R7, RZ ;  /* 0x0000000702098210 */ /* 0x000fe40007f5e0ff */
[----:B------:R-:W-:Y:S02]  /*0200*/  @P1 LEA.HI.X R11, R11, R13, R6, 0x3, P3 ;  /* 0x0000000d0b0b1211 */ /* 0x000fe400018f1c06 */
[----:B------:R-:W-:-:S02]  /*0210*/  @!P0 LEA.HI.X.SX32 R10, R7, RZ, 0x1, P2 ;  /* 0x000000ff070a8211 */ /* 0x000fc400010f0eff */
[----:B------:R-:W-:Y:S02]  /*0220*/  CS2R R6, SRZ ;  /* 0x0000000000067805 */ /* 0x000fe4000001ff00 */
[----:B0-----:R-:W-:-:S04]  /*0230*/  @!P0 LEA R8, P2, R9, R4, 0x3 ;  /* 0x0000000409088211 */ /* 0x001fc800078418ff */
[----:B------:R-:W-:Y:S01]  /*0240*/  @!P0 LEA.HI.X R9, R9, R5, R10, 0x3, P2 ;  /* 0x0000000509098211 */ /* 0x000fe200010f1c0a */
[----:B------:R-:W-:-:S05]  /*0250*/  @P1 IMAD.MOV.U32 R10, RZ, RZ, R3 ;  /* 0x000000ffff0a1224 */ /* 0x000fca00078e0003 */
[----:B------:R-:W2:Y:S04]  /*0260*/  @P1 LDG.E.64 R6, desc[UR6][R10.64] ;  /* 0x000000060a061981 */ /* 0x000ea8000c1e1b00 */
[----:B------:R-:W3:Y:S01]  /*0270*/  @!P0 LDG.E.64 R8, desc[UR6][R8.64] ;  /* 0x0000000608088981 */ /* 0x000ee2000c1e1b00 */
[----:B------:R-:W-:Y:S01]  /*0280*/  IMAD.MOV.U32 R12, RZ, RZ, 0x3fe6a09e ;  /* 0x3fe6a09eff0c7424 */ /* 0x000fe200078e00ff */
[----:B------:R-:W-:Y:S01]  /*0290*/  ISETP.LT.AND P2, PT, RZ, UR4, PT ;  /* 0x00000004ff007c0c */ /* 0x000fe2000bf41270 */
[----:B------:R-:W-:Y:S01]  /*02a0*/  @!P0 IMAD.MOV.U32 R14, RZ, RZ, 0x667f3bcd ;  /* 0x667f3bcdff0e8424 */ /* 0x000fe200078e00ff */
[----:B------:R-:W-:Y:S01]  /*02b0*/  CS2R R4, SRZ ;  /* 0x0000000000047805 */ /* 0x000fe2000001ff00 */
[----:B------:R-:W-:Y:S01]  /*02c0*/  @!P0 IMAD.MOV.U32 R15, RZ, RZ, 0x3fe6a09e ;  /* 0x3fe6a09eff0f8424 */ /* 0x000fe200078e00ff */
[----:B------:R-:W-:Y:S01]  /*02d0*/  FSEL R13, -R12, 1.8017766475677490234, P2 ;  /* 0x3fe6a09e0c0d7808 */ /* 0x000fe20001000100 */
[----:B------:R-:W-:-:S06]  /*02e0*/  IMAD.MOV.U32 R12, RZ, RZ, 0x667f3bcd ;  /* 0x667f3bcdff0c7424 */ /* 0x000fcc00078e00ff */
[----:B--2---:R-:W-:Y:S02]  /*02f0*/  DFMA R6, R6, R12, RZ ;  /* 0x0000000c0606722b */ /* 0x004fe400000000ff */
[----:B---3--:R-:W-:-:S08]  /*0300*/  @!P0 DMUL R4, R8, R14 ;  /* 0x0000000e08048228 */ /* 0x008fd00000000000 */
[----:B------:R-:W-:Y:S01]  /*0310*/  DADD R4, R6, R4 ;  /* 0x0000000006047229 */ /* 0x000fe20000000004 */
[----:B------:R-:W-:Y:S10]  /*0320*/  BRA `(.L_x_1) ;  /* 0x00000000007c7947 */ /* 0x000ff40003800000 */
.L_x_0:
[----:B------:R-:W0:Y:S01]  /*0330*/  LDCU.64 UR4, c[0x0][0x398] ;  /* 0x00007300ff0477ac */ /* 0x000e220008000a00 */
[----:B------:R-:W-:Y:S01]  /*0340*/  ISETP.GE.AND P1, PT, R2, RZ, PT ;  /* 0x000000ff0200720c */ /* 0x000fe20003f26270 */
[----:B------:R-:W-:-:S05]  /*0350*/  IMAD R6, R0, UR8, RZ ;  /* 0x0000000800067c24 */ /* 0x000fca000f8e02ff */
[----:B------:R-:W-:-:S07]  /*0360*/  SHF.R.S32.HI R10, RZ, 0x1f, R6 ;  /* 0x0000001fff0a7819 */ /* 0x000fce0000011406 */
[----:B------:R-:W1:Y:S01]  /*0370*/  @P1 LDC.64 R8, c[0x0][0x380] ;  /* 0x0000e000ff081b82 */ /* 0x000e620000000a00 */
[C---:B------:R-:W-:Y:S01]  /*0380*/  @P1 IADD3 R7, P2, PT, R2.reuse, R6, RZ ;  /* 0x0000000602071210 */ /* 0x040fe20007f5e0ff */
[----:B0-----:R-:W-:-:S05]  /*0390*/  VIADD R3, R2, -UR5 ;  /* 0x8000000502037c36 */ /* 0x001fca0008000000 */
[----:B------:R-:W-:-:S04]  /*03a0*/  ISETP.GE.AND P0, PT, R3, UR8, PT ;  /* 0x0000000803007c0c */ /* 0x000fc8000bf06270 */
[----:B------:R-:W-:-:S13]  /*03b0*/  ISETP.LT.OR P0, PT, R3, RZ, P0 ;  /* 0x000000ff0300720c */ /* 0x000fda0000701670 */
[----:B------:R-:W0:Y:S01]  /*03c0*/  @!P0 LDC.64 R4, c[0x0][0x380] ;  /* 0x0000e000ff048b82 */ /* 0x000e220000000a00 */
[----:B------:R-:W-:Y:S01]  /*03d0*/  @!P0 IADD3 R3, P3, PT, R6, R3, RZ ;  /* 0x0000000306038210 */ /* 0x000fe20007f7e0ff */
[----:B------:R-:W-:Y:S01]  /*03e0*/  @P1 IMAD.X R6, RZ, RZ, R10, P2 ;  /* 0x000000ffff061224 */ /* 0x000fe200010e060a */
[----:B-1----:R-:W-:-:S03]  /*03f0*/  @P1 LEA R12, P2, R7, R8, 0x3 ;  /* 0x00000008070c1211 */ /* 0x002fc600078418ff */
[----:B------:R-:W-:Y:S01]  /*0400*/  @!P0 IMAD.X R10, RZ, RZ, R10, P3 ;  /* 0x000000ffff0a8224 */ /* 0x000fe200018e060a */
[----:B------:R-:W-:Y:S02]  /*0410*/  @P1 LEA.HI.X R11, R7, R9, R6, 0x3, P2 ;  /* 0x00000009070b1211 */ /* 0x000fe400010f1c06 */
        /* <DEDUP_REMOVED lines=15> */
[----:B------:R-:W-:-:S11]  /*0510*/  DADD R4, R6, R4 ;  /* 0x0000000006047229 */ /* 0x000fd60000000004 */
.L_x_1:
[----:B------:R-:W-:Y:S05]  /*0520*/  @!P1 EXIT ;  /* 0x000000000000994d */ /* 0x000fea0003800000 */
[----:B------:R-:W0:Y:S01]  /*0530*/  LDCU.64 UR4, c[0x0][0x388] ;  /* 0x00007100ff0477ac */ /* 0x000e220008000a00 */
[----:B------:R-:W-:-:S05]  /*0540*/  IMAD R3, R0, UR8, RZ ;  /* 0x0000000800037c24 */ /* 0x000fca000f8e02ff */
[----:B------:R-:W-:-:S04]  /*0550*/  IADD3 R0, P0, PT, R2, R3, RZ ;  /* 0x0000000302007210 */ /* 0x000fc80007f1e0ff */
[----:B------:R-:W-:Y:S02]  /*0560*/  LEA.HI.X.SX32 R3, R3, RZ, 0x1, P0 ;  /* 0x000000ff03037211 */ /* 0x000fe400000f0eff */
[----:B0-----:R-:W-:-:S04]  /*0570*/  LEA R2, P0, R0, UR4, 0x3 ;  /* 0x0000000400027c11 */ /* 0x001fc8000f8018ff */
[----:B------:R-:W-:-:S05]  /*0580*/  LEA.HI.X R3, R0, UR5, R3, 0x3, P0 ;  /* 0x0000000500037c11 */ /* 0x000fca00080f1c03 */
[----:B------:R-:W-:Y:S01]  /*0590*/  STG.E.64 desc[UR6][R2.64], R4 ;  /* 0x0000000402007986 */ /* 0x000fe2000c101b06 */
[----:B------:R-:W-:Y:S05]  /*05a0*/  EXIT ;  /* 0x000000000000794d */ /* 0x000fea0003800000 */
.L_x_2:
[----:B------:R-:W-:-:S00]  /*05b0*/  BRA `(.L_x_2) ;  /* 0xfffffffc00fc7947 */ /* 0x000fc0000383ffff */
[----:B------:R-:W-:-:S00]  /*05c0*/  NOP ;  /* 0x0000000000007918 */ /* 0x000fc00000000000 */
        /* <DEDUP_REMOVED lines=11> */
.L_x_3:


//--------------------- .nv.shared.reserved.0     --------------------------
	.section	.nv.shared.reserved.0,"aw",@nobits
	.weak		__nv_reservedSMEM_offset_0_alias
	.size		__nv_reservedSMEM_offset_0_alias, 0, 64
	.other		__nv_reservedSMEM_offset_0_alias,@"STO_CUDA_RESERVED_SHARED STV_DEFAULT"
__nv_reservedSMEM_offset_0_alias:
	.zero		0
	.zero		64


//--------------------- .nv.constant0._Z17wgtDWTConvolutionPKdPdiiiib --------------------------
	.section	.nv.constant0._Z17wgtDWTConvolutionPKdPdiiiib,"a",@progbits
	.sectionflags	@""
	.align	4
.nv.constant0._Z17wgtDWTConvolutionPKdPdiiiib:
	.zero		929


//--------------------- SYMBOLS --------------------------

	.type		.nv.reservedSmem.offset0,@object
	.size		.nv.reservedSmem.offset0,0x4
